//
// Generated by NVIDIA NVVM Compiler
//
// Compiler Build ID: CL-36424714
// Cuda compilation tools, release 13.0, V13.0.88
// Based on NVVM 20.0.0
//

.version 9.0
.target sm_100
.address_size 64

	// .globl	_Z4scaniPiS_
// _ZZ4scaniPiS_E6scan_v has been demoted

.visible .entry _Z4scaniPiS_(
	.param .u32 _Z4scaniPiS__param_0,
	.param .u64 .ptr .align 1 _Z4scaniPiS__param_1,
	.param .u64 .ptr .align 1 _Z4scaniPiS__param_2
)
{
	.reg .pred 	%p<15>;
	.reg .b32 	%r<75>;
	.reg .b64 	%rd<10>;
	// demoted variable
	.shared .align 4 .b8 _ZZ4scaniPiS_E6scan_v[1024];
	ld.param.u64 	%rd4, [_Z4scaniPiS__param_1];
	ld.param.u64 	%rd3, [_Z4scaniPiS__param_2];
	cvta.to.global.u64 	%rd5, %rd4;
	mov.u32 	%r1, %tid.x;
	mov.u32 	%r2, %ntid.x;
	mov.u32 	%r3, %ctaid.x;
	mul.lo.s32 	%r13, %r3, %r2;
	shl.b32 	%r14, %r13, 1;
	shl.b32 	%r15, %r1, 1;
	add.s32 	%r16, %r14, %r15;
	mul.wide.s32 	%rd6, %r16, 4;
	add.s64 	%rd1, %rd5, %rd6;
	ld.global.u32 	%r17, [%rd1];
	shl.b32 	%r4, %r1, 3;
	mov.u32 	%r18, _ZZ4scaniPiS_E6scan_v;
	add.s32 	%r5, %r18, %r4;
	st.shared.u32 	[%r5], %r17;
	add.s64 	%rd2, %rd1, 4;
	ld.global.u32 	%r19, [%rd1+4];
	add.s32 	%r6, %r5, 4;
	st.shared.u32 	[%r5+4], %r19;
	bar.sync 	0;
	shl.b32 	%r7, %r2, 1;
	or.b32  	%r20, %r15, 1;
	setp.ge.u32 	%p1, %r20, %r7;
	@%p1 bra 	$L__BB0_2;
	ld.shared.u32 	%r21, [%r5+4];
	ld.shared.u32 	%r22, [%r5];
	add.s32 	%r23, %r22, %r21;
	st.shared.u32 	[%r5+4], %r23;
$L__BB0_2:
	bar.sync 	0;
	shl.b32 	%r24, %r1, 2;
	or.b32  	%r25, %r24, 3;
	setp.ge.u32 	%p2, %r25, %r7;
	add.s32 	%r8, %r5, %r4;
	@%p2 bra 	$L__BB0_4;
	ld.shared.u32 	%r26, [%r8+12];
	ld.shared.u32 	%r27, [%r8+4];
	add.s32 	%r28, %r27, %r26;
	st.shared.u32 	[%r8+12], %r28;
$L__BB0_4:
	bar.sync 	0;
	or.b32  	%r29, %r4, 7;
	setp.ge.u32 	%p3, %r29, %r7;
	mad.lo.s32 	%r9, %r1, 24, %r5;
	@%p3 bra 	$L__BB0_6;
	ld.shared.u32 	%r30, [%r9+28];
	ld.shared.u32 	%r31, [%r9+12];
	add.s32 	%r32, %r31, %r30;
	st.shared.u32 	[%r9+28], %r32;
$L__BB0_6:
	bar.sync 	0;
	shl.b32 	%r33, %r1, 4;
	or.b32  	%r34, %r33, 15;
	setp.ge.u32 	%p4, %r34, %r7;
	mad.lo.s32 	%r10, %r1, 56, %r5;
	@%p4 bra 	$L__BB0_8;
	ld.shared.u32 	%r35, [%r10+60];
	ld.shared.u32 	%r36, [%r10+28];
	add.s32 	%r37, %r36, %r35;
	st.shared.u32 	[%r10+60], %r37;
$L__BB0_8:
	bar.sync 	0;
	shl.b32 	%r38, %r1, 5;
	or.b32  	%r39, %r38, 31;
	setp.ge.u32 	%p5, %r39, %r7;
	mad.lo.s32 	%r11, %r1, 120, %r5;
	@%p5 bra 	$L__BB0_10;
	ld.shared.u32 	%r40, [%r11+124];
	ld.shared.u32 	%r41, [%r11+60];
	add.s32 	%r42, %r41, %r40;
	st.shared.u32 	[%r11+124], %r42;
$L__BB0_10:
	bar.sync 	0;
	shl.b32 	%r43, %r1, 6;
	or.b32  	%r44, %r43, 63;
	setp.ge.u32 	%p6, %r44, %r7;
	@%p6 bra 	$L__BB0_12;
	mad.lo.s32 	%r45, %r1, 248, %r5;
	ld.shared.u32 	%r46, [%r45+252];
	ld.shared.u32 	%r47, [%r45+124];
	add.s32 	%r48, %r47, %r46;
	st.shared.u32 	[%r45+252], %r48;
$L__BB0_12:
	bar.sync 	0;
	shl.b32 	%r49, %r1, 7;
	or.b32  	%r50, %r49, 127;
	setp.ge.u32 	%p7, %r50, %r7;
	@%p7 bra 	$L__BB0_14;
	mad.lo.s32 	%r51, %r1, 504, %r5;
	ld.shared.u32 	%r52, [%r51+508];
	ld.shared.u32 	%r53, [%r51+252];
	add.s32 	%r54, %r53, %r52;
	st.shared.u32 	[%r51+508], %r54;
$L__BB0_14:
	bar.sync 	0;
	bar.sync 	0;
	setp.ne.s32 	%p8, %r1, 0;
	@%p8 bra 	$L__BB0_16;
	ld.shared.u32 	%r55, [_ZZ4scaniPiS_E6scan_v+380];
	ld.shared.u32 	%r56, [_ZZ4scaniPiS_E6scan_v+252];
	add.s32 	%r57, %r56, %r55;
	st.shared.u32 	[_ZZ4scaniPiS_E6scan_v+380], %r57;
$L__BB0_16:
	bar.sync 	0;
	setp.gt.u32 	%p9, %r1, 2;
	@%p9 bra 	$L__BB0_18;
	ld.shared.u32 	%r58, [%r11+188];
	ld.shared.u32 	%r59, [%r11+124];
	add.s32 	%r60, %r59, %r58;
	st.shared.u32 	[%r11+188], %r60;
$L__BB0_18:
	bar.sync 	0;
	setp.gt.u32 	%p10, %r1, 6;
	@%p10 bra 	$L__BB0_20;
	ld.shared.u32 	%r61, [%r10+92];
	ld.shared.u32 	%r62, [%r10+60];
	add.s32 	%r63, %r62, %r61;
	st.shared.u32 	[%r10+92], %r63;
$L__BB0_20:
	bar.sync 	0;
	setp.gt.u32 	%p11, %r1, 14;
	@%p11 bra 	$L__BB0_22;
	ld.shared.u32 	%r64, [%r9+44];
	ld.shared.u32 	%r65, [%r9+28];
	add.s32 	%r66, %r65, %r64;
	st.shared.u32 	[%r9+44], %r66;
$L__BB0_22:
	bar.sync 	0;
	setp.gt.u32 	%p12, %r1, 30;
	@%p12 bra 	$L__BB0_24;
	ld.shared.u32 	%r67, [%r8+20];
	ld.shared.u32 	%r68, [%r8+12];
	add.s32 	%r69, %r68, %r67;
	st.shared.u32 	[%r8+20], %r69;
$L__BB0_24:
	bar.sync 	0;
	setp.gt.u32 	%p13, %r1, 62;
	@%p13 bra 	$L__BB0_26;
	ld.shared.u32 	%r70, [%r5+8];
	ld.shared.u32 	%r71, [%r5+4];
	add.s32 	%r72, %r71, %r70;
	st.shared.u32 	[%r5+8], %r72;
$L__BB0_26:
	bar.sync 	0;
	ld.shared.u32 	%r73, [%r5];
	st.global.u32 	[%rd1], %r73;
	ld.shared.u32 	%r12, [%r6];
	st.global.u32 	[%rd2], %r12;
	add.s32 	%r74, %r2, -1;
	setp.ne.s32 	%p14, %r1, %r74;
	@%p14 bra 	$L__BB0_28;
	cvta.to.global.u64 	%rd7, %rd3;
	mul.wide.u32 	%rd8, %r3, 4;
	add.s64 	%rd9, %rd7, %rd8;
	st.global.u32 	[%rd9], %r12;
$L__BB0_28:
	ret;

}
	// .globl	_Z9propagateiPiS_
.visible .entry _Z9propagateiPiS_(
	.param .u32 _Z9propagateiPiS__param_0,
	.param .u64 .ptr .align 1 _Z9propagateiPiS__param_1,
	.param .u64 .ptr .align 1 _Z9propagateiPiS__param_2
)
{
	.reg .b32 	%r<9>;
	.reg .b64 	%rd<9>;

	ld.param.u64 	%rd1, [_Z9propagateiPiS__param_1];
	ld.param.u64 	%rd2, [_Z9propagateiPiS__param_2];
	cvta.to.global.u64 	%rd3, %rd1;
	cvta.to.global.u64 	%rd4, %rd2;
	mov.u32 	%r1, %ctaid.x;
	mov.u32 	%r2, %ntid.x;
	mov.u32 	%r3, %tid.x;
	mad.lo.s32 	%r4, %r2, %r1, %r2;
	add.s32 	%r5, %r4, %r3;
	mul.wide.u32 	%rd5, %r5, 4;
	add.s64 	%rd6, %rd4, %rd5;
	ld.global.u32 	%r6, [%rd6];
	mul.wide.u32 	%rd7, %r1, 4;
	add.s64 	%rd8, %rd3, %rd7;
	ld.global.u32 	%r7, [%rd8];
	add.s32 	%r8, %r7, %r6;
	st.global.u32 	[%rd6], %r8;
	ret;

}


// ===== COMPILED SASS (sm_100) =====

	.target	sm_100

	.elftype	@"ET_EXEC"


//--------------------- .note.nv.tkinfo           --------------------------
	.section	.note.nv.tkinfo,"",@"SHT_NOTE"
	.sectionflags	@"SHF_NOTE_NV_TKINFO"
	.tkinfo
        /*0018*/ 	.word	0x00000002
        /*0030*/ 	.string	""
        /*0030*/ 	.string	"ptxas"
        /*0030*/ 	.string	"Cuda compilation tools, release 13.0, V13.0.88"
        /*0030*/ 	.string	"Build cuda_13.0.r13.0/compiler.36424714_0"
        /*0030*/ 	.string	"-arch sm_100 -m 64 "



//--------------------- .note.nv.cuinfo           --------------------------
	.section	.note.nv.cuinfo,"",@"SHT_NOTE"
	.sectionflags	@"SHF_NOTE_NV_CUINFO"
        /*0018*/ 	.short	0x0002
        /*001a*/ 	.short	0x0064
        /*001c*/ 	.short	0x0082
	.zero		2


//--------------------- .nv.info                  --------------------------
	.section	.nv.info,"",@"SHT_CUDA_INFO"
	.align	4


	//----- nvinfo : EIATTR_REGCOUNT
	.align		4
        /*0000*/ 	.byte	0x04, 0x2f
        /*0002*/ 	.short	(.L_1 - .L_0)
	.align		4
.L_0:
        /*0004*/ 	.word	index@(_Z4scaniPiS_)
        /*0008*/ 	.word	0x00000015


	//----- nvinfo : EIATTR_FRAME_SIZE
	.align		4
.L_1:
        /*000c*/ 	.byte	0x04, 0x11
        /*000e*/ 	.short	(.L_3 - .L_2)
	.align		4
.L_2:
        /*0010*/ 	.word	index@(_Z4scaniPiS_)
        /*0014*/ 	.word	0x00000000


	//----- nvinfo : EIATTR_REGCOUNT
	.align		4
.L_3:
        /*0018*/ 	.byte	0x04, 0x2f
        /*001a*/ 	.short	(.L_5 - .L_4)
	.align		4
.L_4:
        /*001c*/ 	.word	index@(_Z9propagateiPiS_)
        /*0020*/ 	.word	0x0000000c


	//----- nvinfo : EIATTR_FRAME_SIZE
	.align		4
.L_5:
        /*0024*/ 	.byte	0x04, 0x11
        /*0026*/ 	.short	(.L_7 - .L_6)
	.align		4
.L_6:
        /*0028*/ 	.word	index@(_Z9propagateiPiS_)
        /*002c*/ 	.word	0x00000000


	//----- nvinfo : EIATTR_MIN_STACK_SIZE
	.align		4
.L_7:
        /*0030*/ 	.byte	0x04, 0x12
        /*0032*/ 	.short	(.L_9 - .L_8)
	.align		4
.L_8:
        /*0034*/ 	.word	index@(_Z9propagateiPiS_)
        /*0038*/ 	.word	0x00000000


	//----- nvinfo : EIATTR_MIN_STACK_SIZE
	.align		4
.L_9:
        /*003c*/ 	.byte	0x04, 0x12
        /*003e*/ 	.short	(.L_11 - .L_10)
	.align		4
.L_10:
        /*0040*/ 	.word	index@(_Z4scaniPiS_)
        /*0044*/ 	.word	0x00000000
.L_11:


//--------------------- .nv.compat                --------------------------
	.section	.nv.compat,"",@"SHT_CUDA_COMPAT_INFO"
	.align	4
        /*0000*/ 	.byte	0x02, 0x09, 0x00, 0x00, 0x02, 0x02, 0x01, 0x00, 0x02, 0x05, 0x05, 0x00, 0x03, 0x07, 0x01, 0x01
        /*0010*/ 	.byte	0x02, 0x03, 0x00, 0x00, 0x02, 0x06, 0x01, 0x00, 0x04, 0x0b, 0x08, 0x00, 0x09, 0x00, 0x00, 0x00
        /*0020*/ 	.byte	0x00, 0x00, 0x00, 0x00


//--------------------- .nv.info._Z9propagateiPiS_ --------------------------
	.section	.nv.info._Z9propagateiPiS_,"",@"SHT_CUDA_INFO"
	.sectionflags	@""
	.align	4


	//----- nvinfo : EIATTR_CUDA_API_VERSION
	.align		4
        /*0000*/ 	.byte	0x04, 0x37
        /*0002*/ 	.short	(.L_13 - .L_12)
.L_12:
        /*0004*/ 	.word	0x00000082


	//----- nvinfo : EIATTR_KPARAM_INFO
	.align		4
.L_13:
        /*0008*/ 	.byte	0x04, 0x17
        /*000a*/ 	.short	(.L_15 - .L_14)
.L_14:
        /*000c*/ 	.word	0x00000000
        /*0010*/ 	.short	0x0002
        /*0012*/ 	.short	0x0010
        /*0014*/ 	.byte	0x00, 0xf5, 0x21, 0x00


	//----- nvinfo : EIATTR_KPARAM_INFO
	.align		4
.L_15:
        /*0018*/ 	.byte	0x04, 0x17
        /*001a*/ 	.short	(.L_17 - .L_16)
.L_16:
        /*001c*/ 	.word	0x00000000
        /*0020*/ 	.short	0x0001
        /*0022*/ 	.short	0x0008
        /*0024*/ 	.byte	0x00, 0xf5, 0x21, 0x00


	//----- nvinfo : EIATTR_KPARAM_INFO
	.align		4
.L_17:
        /*0028*/ 	.byte	0x04, 0x17
        /*002a*/ 	.short	(.L_19 - .L_18)
.L_18:
        /*002c*/ 	.word	0x00000000
        /*0030*/ 	.short	0x0000
        /*0032*/ 	.short	0x0000
        /*0034*/ 	.byte	0x00, 0xf0, 0x11, 0x00


	//----- nvinfo : EIATTR_SPARSE_MMA_MASK
	.align		4
.L_19:
        /*0038*/ 	.byte	0x03, 0x50
        /*003a*/ 	.short	0x0000


	//----- nvinfo : EIATTR_MAXREG_COUNT
	.align		4
        /*003c*/ 	.byte	0x03, 0x1b
        /*003e*/ 	.short	0x00ff


	//----- nvinfo : EIATTR_MERCURY_ISA_VERSION
	.align		4
        /*0040*/ 	.byte	0x03, 0x5f
        /*0042*/ 	.short	0x0101


	//----- nvinfo : EIATTR_VRC_CTA_INIT_COUNT
	.align		4
        /*0044*/ 	.byte	0x02, 0x4a
	.zero		1
	.zero		1


	//----- nvinfo : EIATTR_EXIT_INSTR_OFFSETS
	.align		4
        /*0048*/ 	.byte	0x04, 0x1c
        /*004a*/ 	.short	(.L_21 - .L_20)


	//   ....[0]....
.L_20:
        /*004c*/ 	.word	0x000000f0


	//----- nvinfo : EIATTR_CBANK_PARAM_SIZE
	.align		4
.L_21:
        /*0050*/ 	.byte	0x03, 0x19
        /*0052*/ 	.short	0x0018


	//----- nvinfo : EIATTR_PARAM_CBANK
	.align		4
        /*0054*/ 	.byte	0x04, 0x0a
        /*0056*/ 	.short	(.L_23 - .L_22)
	.align		4
.L_22:
        /*0058*/ 	.word	index@(.nv.constant0._Z9propagateiPiS_)
        /*005c*/ 	.short	0x0380
        /*005e*/ 	.short	0x0018


	//----- nvinfo : EIATTR_SW_WAR
	.align		4
.L_23:
        /*0060*/ 	.byte	0x04, 0x36
        /*0062*/ 	.short	(.L_25 - .L_24)
.L_24:
        /*0064*/ 	.word	0x00000008
.L_25:


//--------------------- .nv.info._Z4scaniPiS_     --------------------------
	.section	.nv.info._Z4scaniPiS_,"",@"SHT_CUDA_INFO"
	.sectionflags	@""
	.align	4


	//----- nvinfo : EIATTR_CUDA_API_VERSION
	.align		4
        /*0000*/ 	.byte	0x04, 0x37
        /*0002*/ 	.short	(.L_27 - .L_26)
.L_26:
        /*0004*/ 	.word	0x00000082


	//----- nvinfo : EIATTR_KPARAM_INFO
	.align		4
.L_27:
        /*0008*/ 	.byte	0x04, 0x17
        /*000a*/ 	.short	(.L_29 - .L_28)
.L_28:
        /*000c*/ 	.word	0x00000000
        /*0010*/ 	.short	0x0002
        /*0012*/ 	.short	0x0010
        /*0014*/ 	.byte	0x00, 0xf5, 0x21, 0x00


	//----- nvinfo : EIATTR_KPARAM_INFO
	.align		4
.L_29:
        /*0018*/ 	.byte	0x04, 0x17
        /*001a*/ 	.short	(.L_31 - .L_30)
.L_30:
        /*001c*/ 	.word	0x00000000
        /*0020*/ 	.short	0x0001
        /*0022*/ 	.short	0x0008
        /*0024*/ 	.byte	0x00, 0xf5, 0x21, 0x00


	//----- nvinfo : EIATTR_KPARAM_INFO
	.align		4
.L_31:
        /*0028*/ 	.byte	0x04, 0x17
        /*002a*/ 	.short	(.L_33 - .L_32)
.L_32:
        /*002c*/ 	.word	0x00000000
        /*0030*/ 	.short	0x0000
        /*0032*/ 	.short	0x0000
        /*0034*/ 	.byte	0x00, 0xf0, 0x11, 0x00


	//----- nvinfo : EIATTR_SPARSE_MMA_MASK
	.align		4
.L_33:
        /*0038*/ 	.byte	0x03, 0x50
        /*003a*/ 	.short	0x0000


	//----- nvinfo : EIATTR_MAXREG_COUNT
	.align		4
        /*003c*/ 	.byte	0x03, 0x1b
        /*003e*/ 	.short	0x00ff


	//----- nvinfo : EIATTR_NUM_BARRIERS
	.align		4
        /*0040*/ 	.byte	0x02, 0x4c
        /*0042*/ 	.byte	0x01
	.zero		1


	//----- nvinfo : EIATTR_MERCURY_ISA_VERSION
	.align		4
        /*0044*/ 	.byte	0x03, 0x5f
        /*0046*/ 	.short	0x0101


	//----- nvinfo : EIATTR_VRC_CTA_INIT_COUNT
	.align		4
        /*0048*/ 	.byte	0x02, 0x4a
	.zero		1
	.zero		1


	//----- nvinfo : EIATTR_EXIT_INSTR_OFFSETS
	.align		4
        /*004c*/ 	.byte	0x04, 0x1c
        /*004e*/ 	.short	(.L_35 - .L_34)


	//   ....[0]....
.L_34:
        /*0050*/ 	.word	0x00000760


	//   ....[1]....
        /*0054*/ 	.word	0x000007a0


	//----- nvinfo : EIATTR_CBANK_PARAM_SIZE
	.align		4
.L_35:
        /*0058*/ 	.byte	0x03, 0x19
        /*005a*/ 	.short	0x0018


	//----- nvinfo : EIATTR_PARAM_CBANK
	.align		4
        /*005c*/ 	.byte	0x04, 0x0a
        /*005e*/ 	.short	(.L_37 - .L_36)
	.align		4
.L_36:
        /*0060*/ 	.word	index@(.nv.constant0._Z4scaniPiS_)
        /*0064*/ 	.short	0x0380
        /*0066*/ 	.short	0x0018


	//----- nvinfo : EIATTR_SW_WAR
	.align		4
.L_37:
        /*0068*/ 	.byte	0x04, 0x36
        /*006a*/ 	.short	(.L_39 - .L_38)
.L_38:
        /*006c*/ 	.word	0x00000008
.L_39:


//--------------------- .nv.callgraph             --------------------------
	.section	.nv.callgraph,"",@"SHT_CUDA_CALLGRAPH"
	.align	4
	.sectionentsize	8
	.align		4
        /*0000*/ 	.word	0x00000000
	.align		4
        /*0004*/ 	.word	0xffffffff
	.align		4
        /*0008*/ 	.word	0x00000000
	.align		4
        /*000c*/ 	.word	0xfffffffe
	.align		4
        /*0010*/ 	.word	0x00000000
	.align		4
        /*0014*/ 	.word	0xfffffffd
	.align		4
        /*0018*/ 	.word	0x00000000
	.align		4
        /*001c*/ 	.word	0xfffffffc


//--------------------- .text._Z9propagateiPiS_   --------------------------
	.section	.text._Z9propagateiPiS_,"ax",@progbits
	.align	128
        .global         _Z9propagateiPiS_
        .type           _Z9propagateiPiS_,@function
        .size           _Z9propagateiPiS_,(.L_x_2 - _Z9propagateiPiS_)
        .other          _Z9propagateiPiS_,@"STO_CUDA_ENTRY STV_DEFAULT"
_Z9propagateiPiS_:
.text._Z9propagateiPiS_:
[----:B------:R-:W-:Y:S01]  /*0000*/  LDC R1, c[0x0][0x37c] ;  /* 0x0000df00ff017b82 */ /* 0x000fe20000000800 */
[----:B------:R-:W0:Y:S07]  /*0010*/  S2R R9, SR_CTAID.X ;  /* 0x0000000000097919 */ /* 0x000e2e0000002500 */
[----:B------:R-:W0:Y:S01]  /*0020*/  LDC R0, c[0x0][0x360] ;  /* 0x0000d800ff007b82 */ /* 0x000e220000000800 */
[----:B------:R-:W1:Y:S01]  /*0030*/  LDCU.64 UR4, c[0x0][0x358] ;  /* 0x00006b00ff0477ac */ /* 0x000e620008000a00 */
[----:B------:R-:W2:Y:S06]  /*0040*/  S2R R7, SR_TID.X ;  /* 0x0000000000077919 */ /* 0x000eac0000002100 */
[----:B------:R-:W3:Y:S08]  /*0050*/  LDC.64 R4, c[0x0][0x388] ;  /* 0x0000e200ff047b82 */ /* 0x000ef00000000a00 */
[----:B------:R-:W4:Y:S01]  /*0060*/  LDC.64 R2, c[0x0][0x390] ;  /* 0x0000e400ff027b82 */ /* 0x000f220000000a00 */
[----:B0-----:R-:W-:-:S02]  /*0070*/  IMAD R0, R9, R0, R0 ;  /* 0x0000000009007224 */ /* 0x001fc400078e0200 */
[----:B---3--:R-:W-:-:S03]  /*0080*/  IMAD.WIDE.U32 R4, R9, 0x4, R4 ;  /* 0x0000000409047825 */ /* 0x008fc600078e0004 */
[----:B--2---:R-:W-:-:S03]  /*0090*/  IADD3 R7, PT, PT, R0, R7, RZ ;  /* 0x0000000700077210 */ /* 0x004fc60007ffe0ff */
[----:B-1----:R-:W2:Y:S02]  /*00a0*/  LDG.E R5, desc[UR4][R4.64] ;  /* 0x0000000404057981 */ /* 0x002ea4000c1e1900 */
[----:B----4-:R-:W-:-:S05]  /*00b0*/  IMAD.WIDE.U32 R2, R7, 0x4, R2 ;  /* 0x0000000407027825 */ /* 0x010fca00078e0002 */
[----:B------:R-:W2:Y:S02]  /*00c0*/  LDG.E R0, desc[UR4][R2.64] ;  /* 0x0000000402007981 */ /* 0x000ea4000c1e1900 */
[----:B--2---:R-:W-:-:S05]  /*00d0*/  IADD3 R7, PT, PT, R0, R5, RZ ;  /* 0x0000000500077210 */ /* 0x004fca0007ffe0ff */
[----:B------:R-:W-:Y:S01]  /*00e0*/  STG.E desc[UR4][R2.64], R7 ;  /* 0x0000000702007986 */ /* 0x000fe2000c101904 */
[----:B------:R-:W-:Y:S05]  /*00f0*/  EXIT ;  /* 0x000000000000794d */ /* 0x000fea0003800000 */
.L_x_0:
[----:B------:R-:W-:-:S00]  /*0100*/  BRA `(.L_x_0) ;  /* 0xfffffffc00fc7947 */ /* 0x000fc0000383ffff */
[----:B------:R-:W-:-:S00]  /*0110*/  NOP ;  /* 0x0000000000007918 */ /* 0x000fc00000000000 */
        /* <DEDUP_REMOVED lines=14> */
.L_x_2:


//--------------------- .text._Z4scaniPiS_        --------------------------
	.section	.text._Z4scaniPiS_,"ax",@progbits
	.align	128
        .global         _Z4scaniPiS_
        .type           _Z4scaniPiS_,@function
        .size           _Z4scaniPiS_,(.L_x_3 - _Z4scaniPiS_)
        .other          _Z4scaniPiS_,@"STO_CUDA_ENTRY STV_DEFAULT"
_Z4scaniPiS_:
.text._Z4scaniPiS_:
[----:B------:R-:W-:Y:S01]  /*0000*/  LDC R1, c[0x0][0x37c] ;  /* 0x0000df00ff017b82 */ /* 0x000fe20000000800 */
[----:B------:R-:W0:Y:S01]  /*0010*/  S2R R0, SR_CTAID.X ;  /* 0x0000000000007919 */ /* 0x000e220000002500 */
[----:B------:R-:W0:Y:S06]  /*0020*/  LDCU UR6, c[0x0][0x360] ;  /* 0x00006c00ff0677ac */ /* 0x000e2c0008000800 */
[----:B------:R-:W1:Y:S01]  /*0030*/  LDC.64 R2, c[0x0][0x388] ;  /* 0x0000e200ff027b82 */ /* 0x000e620000000a00 */
[----:B------:R-:W2:Y:S01]  /*0040*/  S2R R7, SR_TID.X ;  /* 0x0000000000077919 */ /* 0x000ea20000002100 */
[----:B------:R-:W3:Y:S01]  /*0050*/  LDCU.64 UR8, c[0x0][0x358] ;  /* 0x00006b00ff0877ac */ /* 0x000ee20008000a00 */
[----:B0-----:R-:W-:-:S02]  /*0060*/  IMAD R6, R0, UR6, RZ ;  /* 0x0000000600067c24 */ /* 0x001fc4000f8e02ff */
[----:B--2---:R-:W-:-:S04]  /*0070*/  IMAD.SHL.U32 R9, R7, 0x2, RZ ;  /* 0x0000000207097824 */ /* 0x004fc800078e00ff */
[----:B------:R-:W-:-:S04]  /*0080*/  IMAD R5, R6, 0x2, R9 ;  /* 0x0000000206057824 */ /* 0x000fc800078e0209 */
[----:B-1----:R-:W-:-:S05]  /*0090*/  IMAD.WIDE R4, R5, 0x4, R2 ;  /* 0x0000000405047825 */ /* 0x002fca00078e0202 */
[----:B---3--:R-:W2:Y:S04]  /*00a0*/  LDG.E R10, desc[UR8][R4.64] ;  /* 0x00000008040a7981 */ /* 0x008ea8000c1e1900 */
[----:B------:R-:W2:Y:S01]  /*00b0*/  LDG.E R11, desc[UR8][R4.64+0x4] ;  /* 0x00000408040b7981 */ /* 0x000ea2000c1e1900 */
[----:B------:R-:W0:Y:S01]  /*00c0*/  S2UR UR5, SR_CgaCtaId ;  /* 0x00000000000579c3 */ /* 0x000e220000008800 */
[----:B------:R-:W-:Y:S01]  /*00d0*/  UMOV UR4, 0x400 ;  /* 0x0000040000047882 */ /* 0x000fe20000000000 */
[----:B------:R-:W-:Y:S01]  /*00e0*/  USHF.L.U32 UR7, UR6, 0x1, URZ ;  /* 0x0000000106077899 */ /* 0x000fe200080006ff */
[----:B------:R-:W-:-:S05]  /*00f0*/  VIADD R9, R9, 0x1 ;  /* 0x0000000109097836 */ /* 0x000fca0000000000 */
[----:B------:R-:W-:Y:S02]  /*0100*/  ISETP.GE.U32.AND P0, PT, R9, UR7, PT ;  /* 0x0000000709007c0c */ /* 0x000fe4000bf06070 */
[----:B------:R-:W-:-:S04]  /*0110*/  LEA R9, R7, 0x3, 0x2 ;  /* 0x0000000307097811 */ /* 0x000fc800078e10ff */
[----:B------:R-:W-:Y:S01]  /*0120*/  ISETP.GE.U32.AND P1, PT, R9, UR7, PT ;  /* 0x0000000709007c0c */ /* 0x000fe2000bf26070 */
[----:B0-----:R-:W-:-:S06]  /*0130*/  ULEA UR4, UR5, UR4, 0x18 ;  /* 0x0000000405047291 */ /* 0x001fcc000f8ec0ff */
[----:B------:R-:W-:-:S05]  /*0140*/  LEA R8, R7, UR4, 0x3 ;  /* 0x0000000407087c11 */ /* 0x000fca000f8e18ff */
[C---:B------:R-:W-:Y:S01]  /*0150*/  IMAD R9, R7.reuse, 0x8, R8 ;  /* 0x0000000807097824 */ /* 0x040fe200078e0208 */
[----:B--2---:R0:W-:Y:S01]  /*0160*/  STS.64 [R8], R10 ;  /* 0x0000000a08007388 */ /* 0x0041e20000000a00 */
[----:B------:R-:W-:Y:S01]  /*0170*/  BAR.SYNC.DEFER_BLOCKING 0x0 ;  /* 0x0000000000007b1d */ /* 0x000fe20000010000 */
[----:B0-----:R-:W-:-:S05]  /*0180*/  LEA R10, R7, 0x7, 0x3 ;  /* 0x00000007070a7811 */ /* 0x001fca00078e18ff */
[----:B------:R-:W0:Y:S02]  /*0190*/  @!P0 LDS.64 R12, [R8] ;  /* 0x00000000080c8984 */ /* 0x000e240000000a00 */
[----:B0-----:R-:W-:-:S05]  /*01a0*/  @!P0 IADD3 R13, PT, PT, R13, R12, RZ ;  /* 0x0000000c0d0d8210 */ /* 0x001fca0007ffe0ff */
[----:B------:R0:W-:Y:S01]  /*01b0*/  @!P0 STS [R8+0x4], R13 ;  /* 0x0000040d08008388 */ /* 0x0001e20000000800 */
[----:B------:R-:W-:Y:S01]  /*01c0*/  BAR.SYNC.DEFER_BLOCKING 0x0 ;  /* 0x0000000000007b1d */ /* 0x000fe20000010000 */
[----:B------:R-:W-:Y:S01]  /*01d0*/  ISETP.GE.U32.AND P0, PT, R10, UR7, PT ;  /* 0x000000070a007c0c */ /* 0x000fe2000bf06070 */
[C---:B------:R-:W-:Y:S01]  /*01e0*/  IMAD R10, R7.reuse, 0x18, R8 ;  /* 0x00000018070a7824 */ /* 0x040fe200078e0208 */
[----:B0-----:R-:W-:-:S03]  /*01f0*/  LEA R13, R7, 0xf, 0x4 ;  /* 0x0000000f070d7811 */ /* 0x001fc600078e20ff */
[----:B------:R-:W-:Y:S04]  /*0200*/  @!P1 LDS R12, [R9+0xc] ;  /* 0x00000c00090c9984 */ /* 0x000fe80000000800 */
[----:B------:R-:W0:Y:S02]  /*0210*/  @!P1 LDS R15, [R9+0x4] ;  /* 0x00000400090f9984 */ /* 0x000e240000000800 */
[----:B0-----:R-:W-:-:S05]  /*0220*/  @!P1 IMAD.IADD R12, R12, 0x1, R15 ;  /* 0x000000010c0c9824 */ /* 0x001fca00078e020f */
[----:B------:R0:W-:Y:S01]  /*0230*/  @!P1 STS [R9+0xc], R12 ;  /* 0x00000c0c09009388 */ /* 0x0001e20000000800 */
[----:B------:R-:W-:Y:S01]  /*0240*/  BAR.SYNC.DEFER_BLOCKING 0x0 ;  /* 0x0000000000007b1d */ /* 0x000fe20000010000 */
[----:B------:R-:W-:Y:S02]  /*0250*/  ISETP.GE.U32.AND P1, PT, R13, UR7, PT ;  /* 0x000000070d007c0c */ /* 0x000fe4000bf26070 */
[----:B0-----:R-:W-:-:S03]  /*0260*/  LEA R12, R7, 0x1f, 0x5 ;  /* 0x0000001f070c7811 */ /* 0x001fc600078e28ff */
[----:B------:R-:W-:Y:S04]  /*0270*/  @!P0 LDS R11, [R10+0x1c] ;  /* 0x00001c000a0b8984 */ /* 0x000fe80000000800 */
[----:B------:R-:W0:Y:S02]  /*0280*/  @!P0 LDS R14, [R10+0xc] ;  /* 0x00000c000a0e8984 */ /* 0x000e240000000800 */
[----:B0-----:R-:W-:Y:S02]  /*0290*/  @!P0 IMAD.IADD R13, R11, 0x1, R14 ;  /* 0x000000010b0d8824 */ /* 0x001fe400078e020e */
[----:B------:R-:W-:-:S03]  /*02a0*/  IMAD R11, R7, 0x38, R8 ;  /* 0x00000038070b7824 */ /* 0x000fc600078e0208 */
[----:B------:R0:W-:Y:S01]  /*02b0*/  @!P0 STS [R10+0x1c], R13 ;  /* 0x00001c0d0a008388 */ /* 0x0001e20000000800 */
[----:B------:R-:W-:Y:S01]  /*02c0*/  BAR.SYNC.DEFER_BLOCKING 0x0 ;  /* 0x0000000000007b1d */ /* 0x000fe20000010000 */
[----:B------:R-:W-:Y:S01]  /*02d0*/  ISETP.GE.U32.AND P0, PT, R12, UR7, PT ;  /* 0x000000070c007c0c */ /* 0x000fe2000bf06070 */
[C---:B------:R-:W-:Y:S01]  /*02e0*/  IMAD R12, R7.reuse, 0x78, R8 ;  /* 0x00000078070c7824 */ /* 0x040fe200078e0208 */
[----:B0-----:R-:W-:-:S03]  /*02f0*/  LEA R13, R7, 0x3f, 0x6 ;  /* 0x0000003f070d7811 */ /* 0x001fc600078e30ff */
[----:B------:R-:W-:Y:S04]  /*0300*/  @!P1 LDS R14, [R11+0x3c] ;  /* 0x00003c000b0e9984 */ /* 0x000fe80000000800 */
[----:B------:R-:W0:Y:S02]  /*0310*/  @!P1 LDS R15, [R11+0x1c] ;  /* 0x00001c000b0f9984 */ /* 0x000e240000000800 */
[----:B0-----:R-:W-:-:S05]  /*0320*/  @!P1 IADD3 R14, PT, PT, R14, R15, RZ ;  /* 0x0000000f0e0e9210 */ /* 0x001fca0007ffe0ff */
[----:B------:R0:W-:Y:S01]  /*0330*/  @!P1 STS [R11+0x3c], R14 ;  /* 0x00003c0e0b009388 */ /* 0x0001e20000000800 */
[----:B------:R-:W-:Y:S01]  /*0340*/  BAR.SYNC.DEFER_BLOCKING 0x0 ;  /* 0x0000000000007b1d */ /* 0x000fe20000010000 */
[----:B------:R-:W-:Y:S02]  /*0350*/  ISETP.GE.U32.AND P1, PT, R13, UR7, PT ;  /* 0x000000070d007c0c */ /* 0x000fe4000bf26070 */
[----:B0-----:R-:W-:-:S11]  /*0360*/  LEA R14, R7, 0x7f, 0x7 ;  /* 0x0000007f070e7811 */ /* 0x001fd600078e38ff */
[----:B------:R-:W-:Y:S01]  /*0370*/  @!P1 IMAD R13, R7, 0xf8, R8 ;  /* 0x000000f8070d9824 */ /* 0x000fe200078e0208 */
[----:B------:R-:W-:Y:S04]  /*0380*/  @!P0 LDS R15, [R12+0x7c] ;  /* 0x00007c000c0f8984 */ /* 0x000fe80000000800 */
[----:B------:R-:W0:Y:S02]  /*0390*/  @!P0 LDS R16, [R12+0x3c] ;  /* 0x00003c000c108984 */ /* 0x000e240000000800 */
[----:B0-----:R-:W-:-:S05]  /*03a0*/  @!P0 IMAD.IADD R15, R15, 0x1, R16 ;  /* 0x000000010f0f8824 */ /* 0x001fca00078e0210 */
[----:B------:R-:W-:Y:S01]  /*03b0*/  @!P0 STS [R12+0x7c], R15 ;  /* 0x00007c0f0c008388 */ /* 0x000fe20000000800 */
[----:B------:R-:W-:Y:S01]  /*03c0*/  BAR.SYNC.DEFER_BLOCKING 0x0 ;  /* 0x0000000000007b1d */ /* 0x000fe20000010000 */
[----:B------:R-:W-:-:S13]  /*03d0*/  ISETP.GE.U32.AND P0, PT, R14, UR7, PT ;  /* 0x000000070e007c0c */ /* 0x000fda000bf06070 */
[----:B------:R-:W-:Y:S01]  /*03e0*/  @!P0 IMAD R14, R7, 0x1f8, R8 ;  /* 0x000001f8070e8824 */ /* 0x000fe200078e0208 */
[----:B------:R-:W-:Y:S04]  /*03f0*/  @!P1 LDS R16, [R13+0xfc] ;  /* 0x0000fc000d109984 */ /* 0x000fe80000000800 */
[----:B------:R-:W0:Y:S02]  /*0400*/  @!P1 LDS R17, [R13+0x7c] ;  /* 0x00007c000d119984 */ /* 0x000e240000000800 */
[----:B0-----:R-:W-:-:S05]  /*0410*/  @!P1 IMAD.IADD R16, R16, 0x1, R17 ;  /* 0x0000000110109824 */ /* 0x001fca00078e0211 */
[----:B------:R-:W-:Y:S01]  /*0420*/  @!P1 STS [R13+0xfc], R16 ;  /* 0x0000fc100d009388 */ /* 0x000fe20000000800 */
[----:B------:R-:W-:Y:S01]  /*0430*/  BAR.SYNC.DEFER_BLOCKING 0x0 ;  /* 0x0000000000007b1d */ /* 0x000fe20000010000 */
[----:B------:R-:W-:-:S05]  /*0440*/  ISETP.NE.AND P1, PT, R7, RZ, PT ;  /* 0x000000ff0700720c */ /* 0x000fca0003f25270 */
[----:B------:R-:W-:Y:S04]  /*0450*/  @!P0 LDS R17, [R14+0x1fc] ;  /* 0x0001fc000e118984 */ /* 0x000fe80000000800 */
[----:B------:R-:W0:Y:S02]  /*0460*/  @!P0 LDS R18, [R14+0xfc] ;  /* 0x0000fc000e128984 */ /* 0x000e240000000800 */
[----:B0-----:R-:W-:-:S05]  /*0470*/  @!P0 IMAD.IADD R17, R17, 0x1, R18 ;  /* 0x0000000111118824 */ /* 0x001fca00078e0212 */
[----:B------:R-:W-:Y:S01]  /*0480*/  @!P0 STS [R14+0x1fc], R17 ;  /* 0x0001fc110e008388 */ /* 0x000fe20000000800 */
[----:B------:R-:W-:Y:S08]  /*0490*/  BAR.SYNC.DEFER_BLOCKING 0x0 ;  /* 0x0000000000007b1d */ /* 0x000ff00000010000 */
[----:B------:R-:W-:Y:S01]  /*04a0*/  BAR.SYNC.DEFER_BLOCKING 0x0 ;  /* 0x0000000000007b1d */ /* 0x000fe20000010000 */
[----:B------:R-:W-:-:S05]  /*04b0*/  ISETP.GT.U32.AND P0, PT, R7, 0x2, PT ;  /* 0x000000020700780c */ /* 0x000fca0003f04070 */
[----:B------:R-:W-:Y:S04]  /*04c0*/  @!P1 LDS R15, [UR4+0x17c] ;  /* 0x00017c04ff0f9984 */ /* 0x000fe80008000800 */
[----:B------:R-:W0:Y:S02]  /*04d0*/  @!P1 LDS R18, [UR4+0xfc] ;  /* 0x0000fc04ff129984 */ /* 0x000e240008000800 */
[----:B0-----:R-:W-:-:S05]  /*04e0*/  @!P1 IADD3 R15, PT, PT, R15, R18, RZ ;  /* 0x000000120f0f9210 */ /* 0x001fca0007ffe0ff */
[----:B------:R-:W-:Y:S01]  /*04f0*/  @!P1 STS [UR4+0x17c], R15 ;  /* 0x00017c0fff009988 */ /* 0x000fe20008000804 */
[----:B------:R-:W-:Y:S01]  /*0500*/  BAR.SYNC.DEFER_BLOCKING 0x0 ;  /* 0x0000000000007b1d */ /* 0x000fe20000010000 */
[----:B------:R-:W-:Y:S01]  /*0510*/  ISETP.GT.U32.AND P1, PT, R7, 0x6, PT ;  /* 0x000000060700780c */ /* 0x000fe20003f24070 */
[----:B------:R-:W-:-:S04]  /*0520*/  UIADD3 UR4, UPT, UPT, UR6, -0x1, URZ ;  /* 0xffffffff06047890 */ /* 0x000fc8000fffe0ff */
[----:B------:R-:W-:Y:S04]  /*0530*/  @!P0 LDS R13, [R12+0xbc] ;  /* 0x0000bc000c0d8984 */ /* 0x000fe80000000800 */
[----:B------:R-:W0:Y:S02]  /*0540*/  @!P0 LDS R16, [R12+0x7c] ;  /* 0x00007c000c108984 */ /* 0x000e240000000800 */
[----:B0-----:R-:W-:-:S05]  /*0550*/  @!P0 IMAD.IADD R13, R13, 0x1, R16 ;  /* 0x000000010d0d8824 */ /* 0x001fca00078e0210 */
[----:B------:R-:W-:Y:S01]  /*0560*/  @!P0 STS [R12+0xbc], R13 ;  /* 0x0000bc0d0c008388 */ /* 0x000fe20000000800 */
[----:B------:R-:W-:Y:S01]  /*0570*/  BAR.SYNC.DEFER_BLOCKING 0x0 ;  /* 0x0000000000007b1d */ /* 0x000fe20000010000 */
[----:B------:R-:W-:-:S05]  /*0580*/  ISETP.GT.U32.AND P0, PT, R7, 0xe, PT ;  /* 0x0000000e0700780c */ /* 0x000fca0003f04070 */
        /* <DEDUP_REMOVED lines=8> */
[----:B0-----:R-:W-:-:S05]  /*0610*/  @!P0 IADD3 R15, PT, PT, R15, R16, RZ ;  /* 0x000000100f0f8210 */ /* 0x001fca0007ffe0ff */
[----:B------:R-:W-:Y:S01]  /*0620*/  @!P0 STS [R10+0x2c], R15 ;  /* 0x00002c0f0a008388 */ /* 0x000fe20000000800 */
[----:B------:R-:W-:Y:S01]  /*0630*/  BAR.SYNC.DEFER_BLOCKING 0x0 ;  /* 0x0000000000007b1d */ /* 0x000fe20000010000 */
[----:B------:R-:W-:-:S05]  /*0640*/  ISETP.GT.U32.AND P0, PT, R7, 0x3e, PT ;  /* 0x0000003e0700780c */ /* 0x000fca0003f04070 */
[----:B------:R-:W-:Y:S04]  /*0650*/  @!P1 LDS R12, [R9+0x14] ;  /* 0x00001400090c9984 */ /* 0x000fe80000000800 */
[----:B------:R-:W0:Y:S02]  /*0660*/  @!P1 LDS R13, [R9+0xc] ;  /* 0x00000c00090d9984 */ /* 0x000e240000000800 */
[----:B0-----:R-:W-:Y:S01]  /*0670*/  @!P1 IMAD.IADD R12, R12, 0x1, R13 ;  /* 0x000000010c0c9824 */ /* 0x001fe200078e020d */
[----:B------:R-:W-:-:S04]  /*0680*/  IADD3 R13, PT, PT, R6, R7, RZ ;  /* 0x00000007060d7210 */ /* 0x000fc80007ffe0ff */
[----:B------:R-:W-:Y:S01]  /*0690*/  @!P1 STS [R9+0x14], R12 ;  /* 0x0000140c09009388 */ /* 0x000fe20000000800 */
[----:B------:R-:W-:Y:S01]  /*06a0*/  IMAD.SHL.U32 R13, R13, 0x2, RZ ;  /* 0x000000020d0d7824 */ /* 0x000fe200078e00ff */
[----:B------:R-:W-:Y:S03]  /*06b0*/  BAR.SYNC.DEFER_BLOCKING 0x0 ;  /* 0x0000000000007b1d */ /* 0x000fe60000010000 */
[----:B------:R-:W-:-:S03]  /*06c0*/  IMAD.WIDE R2, R13, 0x4, R2 ;  /* 0x000000040d027825 */ /* 0x000fc600078e0202 */
[----:B------:R-:W-:Y:S04]  /*06d0*/  @!P0 LDS R11, [R8+0x8] ;  /* 0x00000800080b8984 */ /* 0x000fe80000000800 */
[----:B------:R-:W0:Y:S02]  /*06e0*/  @!P0 LDS R14, [R8+0x4] ;  /* 0x00000400080e8984 */ /* 0x000e240000000800 */
[----:B0-----:R-:W-:-:S05]  /*06f0*/  @!P0 IMAD.IADD R11, R11, 0x1, R14 ;  /* 0x000000010b0b8824 */ /* 0x001fca00078e020e */
[----:B------:R-:W-:Y:S01]  /*0700*/  @!P0 STS [R8+0x8], R11 ;  /* 0x0000080b08008388 */ /* 0x000fe20000000800 */
[----:B------:R-:W-:Y:S01]  /*0710*/  BAR.SYNC.DEFER_BLOCKING 0x0 ;  /* 0x0000000000007b1d */ /* 0x000fe20000010000 */
[----:B------:R-:W-:-:S05]  /*0720*/  ISETP.NE.AND P0, PT, R7, UR4, PT ;  /* 0x0000000407007c0c */ /* 0x000fca000bf05270 */
[----:B------:R-:W0:Y:S04]  /*0730*/  LDS.64 R14, [R8] ;  /* 0x00000000080e7984 */ /* 0x000e280000000a00 */
[----:B0-----:R0:W-:Y:S04]  /*0740*/  STG.E desc[UR8][R4.64], R14 ;  /* 0x0000000e04007986 */ /* 0x0011e8000c101908 */
[----:B------:R0:W-:Y:S01]  /*0750*/  STG.E desc[UR8][R2.64+0x4], R15 ;  /* 0x0000040f02007986 */ /* 0x0001e2000c101908 */
[----:B------:R-:W-:Y:S05]  /*0760*/  @P0 EXIT ;  /* 0x000000000000094d */ /* 0x000fea0003800000 */
[----:B0-----:R-:W0:Y:S02]  /*0770*/  LDC.64 R2, c[0x0][0x390] ;  /* 0x0000e400ff027b82 */ /* 0x001e240000000a00 */
[----:B0-----:R-:W-:-:S05]  /*0780*/  IMAD.WIDE.U32 R2, R0, 0x4, R2 ;  /* 0x0000000400027825 */ /* 0x001fca00078e0002 */
[----:B------:R-:W-:Y:S01]  /*0790*/  STG.E desc[UR8][R2.64], R15 ;  /* 0x0000000f02007986 */ /* 0x000fe2000c101908 */
[----:B------:R-:W-:Y:S05]  /*07a0*/  EXIT ;  /* 0x000000000000794d */ /* 0x000fea0003800000 */
.L_x_1:
        /* <DEDUP_REMOVED lines=13> */
.L_x_3:


//--------------------- .nv.shared.reserved.0     --------------------------
	.section	.nv.shared.reserved.0,"aw",@nobits
	.weak		__nv_reservedSMEM_offset_0_alias
	.size		__nv_reservedSMEM_offset_0_alias, 0, 64
	.other		__nv_reservedSMEM_offset_0_alias,@"STO_CUDA_RESERVED_SHARED STV_DEFAULT"
__nv_reservedSMEM_offset_0_alias:
	.zero		0
	.zero		64


//--------------------- .nv.shared._Z4scaniPiS_   --------------------------
	.section	.nv.shared._Z4scaniPiS_,"aw",@nobits
	.sectionflags	@""
	.align	4
.nv.shared._Z4scaniPiS_:
	.zero		2048


//--------------------- .nv.constant0._Z9propagateiPiS_ --------------------------
	.section	.nv.constant0._Z9propagateiPiS_,"a",@progbits
	.sectionflags	@""
	.align	4
.nv.constant0._Z9propagateiPiS_:
	.zero		920


//--------------------- .nv.constant0._Z4scaniPiS_ --------------------------
	.section	.nv.constant0._Z4scaniPiS_,"a",@progbits
	.sectionflags	@""
	.align	4
.nv.constant0._Z4scaniPiS_:
	.zero		920


//--------------------- SYMBOLS --------------------------

	.type		.nv.reservedSmem.offset0,@object
	.size		.nv.reservedSmem.offset0,0x4
	.type		.nv.reservedSmem.cap,@object
	.size		.nv.reservedSmem.cap,0x4
